	.headerflags	@"EF_CUDA_TEXMODE_UNIFIED EF_CUDA_64BIT_ADDRESS EF_CUDA_SM86 EF_CUDA_VIRTUAL_SM(EF_CUDA_SM86)"
	.elftype	@"ET_EXEC"


//--------------------- .nv.info                  --------------------------
	.section	.nv.info,"",@"SHT_CUDA_INFO"
	.align	4


	//----- nvinfo : EIATTR_REGCOUNT
	.align		4
        /*0000*/ 	.byte	0x04, 0x2f
        /*0002*/ 	.short	(.L_3 - .L_2)
	.align		4
.L_2:
        /*0004*/ 	.word	index@(l2norm_fwd_kernel)
        /*0008*/ 	.word	0x00000013


	//----- nvinfo : EIATTR_MAX_STACK_SIZE
	.align		4
.L_3:
        /*000c*/ 	.byte	0x04, 0x23
        /*000e*/ 	.short	(.L_5 - .L_4)
	.align		4
.L_4:
        /*0010*/ 	.word	index@(l2norm_fwd_kernel)
        /*0014*/ 	.word	0x00000000


	//----- nvinfo : EIATTR_MIN_STACK_SIZE
	.align		4
.L_5:
        /*0018*/ 	.byte	0x04, 0x12
        /*001a*/ 	.short	(.L_7 - .L_6)
	.align		4
.L_6:
        /*001c*/ 	.word	index@(l2norm_fwd_kernel)
        /*0020*/ 	.word	0x00000000


	//----- nvinfo : EIATTR_FRAME_SIZE
	.align		4
.L_7:
        /*0024*/ 	.byte	0x04, 0x11
        /*0026*/ 	.short	(.L_9 - .L_8)
	.align		4
.L_8:
        /*0028*/ 	.word	index@(l2norm_fwd_kernel)
        /*002c*/ 	.word	0x00000000
.L_9:


//--------------------- .nv.info.l2norm_fwd_kernel --------------------------
	.section	.nv.info.l2norm_fwd_kernel,"",@"SHT_CUDA_INFO"
	.align	4


	//----- nvinfo : EIATTR_CUDA_API_VERSION
	.align		4
        /*0000*/ 	.byte	0x04, 0x37
        /*0002*/ 	.short	(.L_11 - .L_10)
.L_10:
        /*0004*/ 	.word	0x0000007b


	//----- nvinfo : EIATTR_SW2861232_WAR
	.align		4
.L_11:
        /*0008*/ 	.byte	0x01, 0x35
	.zero		2


	//----- nvinfo : EIATTR_PARAM_CBANK
	.align		4
        /*000c*/ 	.byte	0x04, 0x0a
        /*000e*/ 	.short	(.L_13 - .L_12)
	.align		4
.L_12:
        /*0010*/ 	.word	index@(.nv.constant0.l2norm_fwd_kernel)
        /*0014*/ 	.short	0x0160
        /*0016*/ 	.short	0x001c


	//----- nvinfo : EIATTR_CBANK_PARAM_SIZE
	.align		4
.L_13:
        /*0018*/ 	.byte	0x03, 0x19
        /*001a*/ 	.short	0x001c


	//----- nvinfo : EIATTR_KPARAM_INFO
	.align		4
        /*001c*/ 	.byte	0x04, 0x17
        /*001e*/ 	.short	(.L_15 - .L_14)
.L_14:
        /*0020*/ 	.word	0x00000000
        /*0024*/ 	.short	0x0003
        /*0026*/ 	.short	0x0018
        /*0028*/ 	.byte	0x00, 0xf0, 0x11, 0x00


	//----- nvinfo : EIATTR_KPARAM_INFO
	.align		4
.L_15:
        /*002c*/ 	.byte	0x04, 0x17
        /*002e*/ 	.short	(.L_17 - .L_16)
.L_16:
        /*0030*/ 	.word	0x00000000
        /*0034*/ 	.short	0x0002
        /*0036*/ 	.short	0x0010
        /*0038*/ 	.byte	0x00, 0xf0, 0x21, 0x00


	//----- nvinfo : EIATTR_KPARAM_INFO
	.align		4
.L_17:
        /*003c*/ 	.byte	0x04, 0x17
        /*003e*/ 	.short	(.L_19 - .L_18)
.L_18:
        /*0040*/ 	.word	0x00000000
        /*0044*/ 	.short	0x0001
        /*0046*/ 	.short	0x0008
        /*0048*/ 	.byte	0x00, 0xf0, 0x21, 0x00


	//----- nvinfo : EIATTR_KPARAM_INFO
	.align		4
.L_19:
        /*004c*/ 	.byte	0x04, 0x17
        /*004e*/ 	.short	(.L_21 - .L_20)
.L_20:
        /*0050*/ 	.word	0x00000000
        /*0054*/ 	.short	0x0000
        /*0056*/ 	.short	0x0000
        /*0058*/ 	.byte	0x00, 0xf0, 0x21, 0x00


	//----- nvinfo : EIATTR_MAXREG_COUNT
	.align		4
.L_21:
        /*005c*/ 	.byte	0x03, 0x1b
        /*005e*/ 	.short	0x0080


	//----- nvinfo : EIATTR_COOP_GROUP_MASK_REGIDS
	.align		4
        /*0060*/ 	.byte	0x04, 0x29
        /*0062*/ 	.short	(.L_23 - .L_22)


	//   ....[0]....
.L_22:
        /*0064*/ 	.word	0xffffffff


	//   ....[1]....
        /*0068*/ 	.word	0xffffffff


	//   ....[2]....
        /*006c*/ 	.word	0xffffffff


	//   ....[3]....
        /*0070*/ 	.word	0xffffffff


	//   ....[4]....
        /*0074*/ 	.word	0xffffffff


	//----- nvinfo : EIATTR_COOP_GROUP_INSTR_OFFSETS
	.align		4
.L_23:
        /*0078*/ 	.byte	0x04, 0x28
        /*007a*/ 	.short	(.L_25 - .L_24)


	//   ....[0]....
.L_24:
        /*007c*/ 	.word	0x000001f0


	//   ....[1]....
        /*0080*/ 	.word	0x00000210


	//   ....[2]....
        /*0084*/ 	.word	0x00000230


	//   ....[3]....
        /*0088*/ 	.word	0x00000250


	//   ....[4]....
        /*008c*/ 	.word	0x00000280


	//----- nvinfo : EIATTR_EXIT_INSTR_OFFSETS
	.align		4
.L_25:
        /*0090*/ 	.byte	0x04, 0x1c
        /*0092*/ 	.short	(.L_27 - .L_26)


	//   ....[0]....
.L_26:
        /*0094*/ 	.word	0x00000420


	//   ....[1]....
        /*0098*/ 	.word	0x00000480


	//----- nvinfo : EIATTR_MAX_THREADS
	.align		4
.L_27:
        /*009c*/ 	.byte	0x04, 0x05
        /*009e*/ 	.short	(.L_29 - .L_28)
.L_28:
        /*00a0*/ 	.word	0x00000200
        /*00a4*/ 	.word	0x00000001
        /*00a8*/ 	.word	0x00000001
.L_29:


//--------------------- .nv.rel.action            --------------------------
	.section	.nv.rel.action,"",@"SHT_CUDA_RELOCINFO"
	.align	8
	.sectionentsize	8
        /*0000*/ 	.byte	0x73, 0x00, 0x00, 0x00, 0x00, 0x00, 0x00, 0x00, 0x00, 0x00, 0x00, 0x11, 0x25, 0x00, 0x05, 0x36


//--------------------- .nv.constant0.l2norm_fwd_kernel --------------------------
	.section	.nv.constant0.l2norm_fwd_kernel,"a",@progbits
	.align	4
.nv.constant0.l2norm_fwd_kernel:
	.zero		380


//--------------------- .text.l2norm_fwd_kernel   --------------------------
	.section	.text.l2norm_fwd_kernel,"ax",@progbits
	.sectionflags	@"SHF_BARRIERS=1"
	.sectioninfo	@"SHI_REGISTERS=19"
	.align	128
        .global         l2norm_fwd_kernel
        .type           l2norm_fwd_kernel,@function
        .size           l2norm_fwd_kernel,(.L_x_1 - l2norm_fwd_kernel)
        .other          l2norm_fwd_kernel,@"STO_CUDA_ENTRY STV_DEFAULT"
l2norm_fwd_kernel:
.text.l2norm_fwd_kernel:
[----:B------:R-:W-:-:S02]  /*0000*/  IMAD.MOV.U32 R1, RZ, RZ, c[0x0][0x28] ;  /* 0x00000a00ff017624 */ /* 0x000fc400078e00ff */
[----:B------:R-:W0:Y:S01]  /*0010*/  S2R R2, SR_TID.X ;  /* 0x0000000000027919 */ /* 0x000e220000002100 */
[----:B------:R-:W-:Y:S01]  /*0020*/  CS2R R10, SRZ ;  /* 0x00000000000a7805 */ /* 0x000fe2000001ff00 */
[----:B------:R-:W-:Y:S02]  /*0030*/  ULDC.64 UR4, c[0x0][0x118] ;  /* 0x0000460000047ab9 */ /* 0x000fe40000000a00 */
[----:B------:R-:W1:Y:S01]  /*0040*/  S2R R4, SR_CTAID.X ;  /* 0x0000000000047919 */ /* 0x000e620000002500 */
[----:B0-----:R-:W-:Y:S01]  /*0050*/  SHF.R.U32.HI R3, RZ, 0x5, R2 ;  /* 0x00000005ff037819 */ /* 0x001fe20000011602 */
[----:B------:R-:W-:Y:S02]  /*0060*/  IMAD.SHL.U32 R0, R2, 0x4, RZ ;  /* 0x0000000402007824 */ /* 0x000fe400078e00ff */
[----:B-1----:R-:W-:Y:S01]  /*0070*/  IMAD.SHL.U32 R4, R4, 0x10, RZ ;  /* 0x0000001004047824 */ /* 0x002fe200078e00ff */
[----:B------:R-:W-:Y:S02]  /*0080*/  SGXT.U32 R3, R3, 0x4 ;  /* 0x000000040303781a */ /* 0x000fe40000000000 */
[----:B------:R-:W-:-:S02]  /*0090*/  LOP3.LUT R6, R0, 0x7c, RZ, 0xc0, !PT ;  /* 0x0000007c00067812 */ /* 0x000fc400078ec0ff */
[----:B------:R-:W-:Y:S02]  /*00a0*/  LOP3.LUT R9, R4, R3, RZ, 0xfc, !PT ;  /* 0x0000000304097212 */ /* 0x000fe400078efcff */
[----:B------:R-:W-:Y:S01]  /*00b0*/  SHF.R.S32.HI R0, RZ, 0x1f, R4 ;  /* 0x0000001fff007819 */ /* 0x000fe20000011404 */
[----:B------:R-:W-:Y:S01]  /*00c0*/  IMAD.WIDE.U32 R6, R6, 0x2, RZ ;  /* 0x0000000206067825 */ /* 0x000fe200078e00ff */
[----:B------:R-:W-:-:S03]  /*00d0*/  ISETP.GE.U32.AND P0, PT, R9, 0xf70, PT ;  /* 0x00000f700900780c */ /* 0x000fc60003f06070 */
[C---:B------:R-:W-:Y:S01]  /*00e0*/  IMAD.SHL.U32 R5, R9.reuse, 0x100, RZ ;  /* 0x0000010009057824 */ /* 0x040fe200078e00ff */
[----:B------:R-:W-:Y:S02]  /*00f0*/  SHF.L.U64.HI R9, R9, 0x8, R0 ;  /* 0x0000000809097819 */ /* 0x000fe40000010200 */
[----:B------:R-:W-:Y:S02]  /*0100*/  ISETP.GE.U32.AND.EX P0, PT, R0, RZ, PT, P0 ;  /* 0x000000ff0000720c */ /* 0x000fe40003f06100 */
[----:B------:R-:W-:Y:S02]  /*0110*/  LOP3.LUT R6, R5, R6, RZ, 0xfc, !PT ;  /* 0x0000000605067212 */ /* 0x000fe400078efcff */
[----:B------:R-:W-:Y:S02]  /*0120*/  LOP3.LUT R5, R9, R7, RZ, 0xfc, !PT ;  /* 0x0000000709057212 */ /* 0x000fe400078efcff */
[----:B------:R-:W-:-:S04]  /*0130*/  IADD3 R8, P1, R6, c[0x0][0x160], RZ ;  /* 0x0000580006087a10 */ /* 0x000fc80007f3e0ff */
[----:B------:R-:W-:-:S05]  /*0140*/  IADD3.X R9, R5, c[0x0][0x164], RZ, P1, !PT ;  /* 0x0000590005097a10 */ /* 0x000fca0000ffe4ff */
[----:B------:R-:W2:Y:S01]  /*0150*/  @!P0 LDG.E.64 R10, [R8.64] ;  /* 0x00000004080a8981 */ /* 0x000ea2000c1e1b00 */
[----:B------:R-:W-:Y:S01]  /*0160*/  IADD3 R6, P3, R6, c[0x0][0x168], RZ ;  /* 0x00005a0006067a10 */ /* 0x000fe20007f7e0ff */
[--C-:B--2---:R-:W-:Y:S02]  /*0170*/  HADD2.F32 R7, -RZ, R10.reuse.H1_H1 ;  /* 0x3000000aff077230 */ /* 0x104fe40000004100 */
[----:B------:R-:W-:Y:S02]  /*0180*/  HADD2.F32 R10, -RZ, R10.H0_H0 ;  /* 0x2000000aff0a7230 */ /* 0x000fe40000004100 */
[--C-:B------:R-:W-:Y:S01]  /*0190*/  HADD2.F32 R12, -RZ, R11.reuse.H0_H0 ;  /* 0x2000000bff0c7230 */ /* 0x100fe20000004100 */
[----:B------:R-:W-:Y:S01]  /*01a0*/  FMUL R13, R7, R7 ;  /* 0x00000007070d7220 */ /* 0x000fe20000400000 */
[----:B------:R-:W-:-:S03]  /*01b0*/  HADD2.F32 R11, -RZ, R11.H1_H1 ;  /* 0x3000000bff0b7230 */ /* 0x000fc60000004100 */
[----:B------:R-:W-:-:S04]  /*01c0*/  FFMA R13, R10, R10, R13 ;  /* 0x0000000a0a0d7223 */ /* 0x000fc8000000000d */
[----:B------:R-:W-:-:S04]  /*01d0*/  FFMA R14, R12, R12, R13 ;  /* 0x0000000c0c0e7223 */ /* 0x000fc8000000000d */
[----:B------:R-:W-:-:S05]  /*01e0*/  FFMA R14, R11, R11, R14 ;  /* 0x0000000b0b0e7223 */ /* 0x000fca000000000e */
[----:B------:R-:W0:Y:S02]  /*01f0*/  SHFL.BFLY PT, R13, R14, 0x10, 0x1f ;  /* 0x0e001f000e0d7f89 */ /* 0x000e2400000e0000 */
[----:B0-----:R-:W-:-:S05]  /*0200*/  FADD R13, R14, R13 ;  /* 0x0000000d0e0d7221 */ /* 0x001fca0000000000 */
[----:B------:R-:W0:Y:S02]  /*0210*/  SHFL.BFLY PT, R8, R13, 0x8, 0x1f ;  /* 0x0d001f000d087f89 */ /* 0x000e2400000e0000 */
[----:B0-----:R-:W-:-:S05]  /*0220*/  FADD R8, R13, R8 ;  /* 0x000000080d087221 */ /* 0x001fca0000000000 */
[----:B------:R-:W0:Y:S02]  /*0230*/  SHFL.BFLY PT, R9, R8, 0x4, 0x1f ;  /* 0x0c801f0008097f89 */ /* 0x000e2400000e0000 */
[----:B0-----:R-:W-:-:S05]  /*0240*/  FADD R9, R8, R9 ;  /* 0x0000000908097221 */ /* 0x001fca0000000000 */
[----:B------:R-:W0:Y:S02]  /*0250*/  SHFL.BFLY PT, R16, R9, 0x2, 0x1f ;  /* 0x0c401f0009107f89 */ /* 0x000e2400000e0000 */
[----:B0-----:R-:W-:Y:S01]  /*0260*/  FADD R16, R9, R16 ;  /* 0x0000001009107221 */ /* 0x001fe20000000000 */
[----:B------:R-:W-:-:S04]  /*0270*/  IMAD.MOV.U32 R9, RZ, RZ, 0x3e800000 ;  /* 0x3e800000ff097424 */ /* 0x000fc800078e00ff */
[----:B------:R-:W0:Y:S02]  /*0280*/  SHFL.BFLY PT, R15, R16, 0x1, 0x1f ;  /* 0x0c201f00100f7f89 */ /* 0x000e2400000e0000 */
[----:B0-----:R-:W-:-:S04]  /*0290*/  FADD R15, R16, R15 ;  /* 0x0000000f100f7221 */ /* 0x001fc80000000000 */
[----:B------:R-:W-:-:S04]  /*02a0*/  FADD R15, R15, c[0x0][0x178] ;  /* 0x00005e000f0f7621 */ /* 0x000fc80000000000 */
[----:B------:R-:W0:Y:S02]  /*02b0*/  MUFU.SQRT R14, R15 ;  /* 0x0000000f000e7308 */ /* 0x000e240000002000 */
[C---:B0-----:R-:W-:Y:S02]  /*02c0*/  FSETP.GT.AND P1, PT, R14.reuse, 8.50705917302346158658e+37, PT ;  /* 0x7e8000000e00780b */ /* 0x041fe40003f24000 */
[----:B------:R-:W-:Y:S02]  /*02d0*/  FSETP.GEU.AND P2, PT, R14, 1.175494350822287508e-38, PT ;  /* 0x008000000e00780b */ /* 0x000fe40003f4e000 */
[----:B------:R-:W-:-:S09]  /*02e0*/  FSEL R9, R9, 1, P1 ;  /* 0x3f80000009097808 */ /* 0x000fd20000800000 */
[----:B------:R-:W-:Y:S01]  /*02f0*/  @P1 FMUL R14, R14, 0.25 ;  /* 0x3e8000000e0e1820 */ /* 0x000fe20000400000 */
[----:B------:R-:W-:Y:S01]  /*0300*/  LOP3.LUT P1, RZ, R2, 0x1f0, RZ, 0xc0, !PT ;  /* 0x000001f002ff7812 */ /* 0x000fe2000782c0ff */
[----:B------:R-:W-:Y:S02]  /*0310*/  @!P2 FMUL R9, R9, 16777216 ;  /* 0x4b8000000909a820 */ /* 0x000fe40000400000 */
[----:B------:R-:W-:-:S06]  /*0320*/  @!P2 FMUL R14, R14, 16777216 ;  /* 0x4b8000000e0ea820 */ /* 0x000fcc0000400000 */
[----:B------:R-:W0:Y:S02]  /*0330*/  MUFU.RCP R14, R14 ;  /* 0x0000000e000e7308 */ /* 0x000e240000001000 */
[----:B0-----:R-:W-:Y:S01]  /*0340*/  FMUL R8, R14, R9 ;  /* 0x000000090e087220 */ /* 0x001fe20000400000 */
[----:B------:R-:W-:-:S03]  /*0350*/  LOP3.LUT R9, R4, 0xf, R2, 0xf8, !PT ;  /* 0x0000000f04097812 */ /* 0x000fc600078ef802 */
[-C--:B------:R-:W-:Y:S01]  /*0360*/  FMUL R10, R10, R8.reuse ;  /* 0x000000080a0a7220 */ /* 0x080fe20000400000 */
[----:B------:R-:W-:Y:S01]  /*0370*/  ISETP.LT.U32.AND P2, PT, R9, 0xf70, PT ;  /* 0x00000f700900780c */ /* 0x000fe20003f41070 */
[-C--:B------:R-:W-:Y:S01]  /*0380*/  FMUL R7, R7, R8.reuse ;  /* 0x0000000807077220 */ /* 0x080fe20000400000 */
[-C--:B------:R-:W-:Y:S01]  /*0390*/  FMUL R12, R12, R8.reuse ;  /* 0x000000080c0c7220 */ /* 0x080fe20000400000 */
[----:B------:R-:W-:Y:S01]  /*03a0*/  FMUL R11, R11, R8 ;  /* 0x000000080b0b7220 */ /* 0x000fe20000400000 */
[----:B------:R-:W-:Y:S01]  /*03b0*/  ISETP.LT.U32.AND.EX P1, PT, R0, RZ, !P1, P2 ;  /* 0x000000ff0000720c */ /* 0x000fe20004f21120 */
[----:B------:R-:W-:Y:S01]  /*03c0*/  STS [R3.X4], R8 ;  /* 0x0000000803007388 */ /* 0x000fe20000004800 */
[----:B------:R-:W-:Y:S02]  /*03d0*/  F2FP.PACK_AB R10, R7, R10 ;  /* 0x0000000a070a723e */ /* 0x000fe400000000ff */
[----:B------:R-:W-:Y:S02]  /*03e0*/  IADD3.X R7, R5, c[0x0][0x16c], RZ, P3, !PT ;  /* 0x00005b0005077a10 */ /* 0x000fe40001ffe4ff */
[----:B------:R-:W-:-:S05]  /*03f0*/  F2FP.PACK_AB R11, R11, R12 ;  /* 0x0000000c0b0b723e */ /* 0x000fca00000000ff */
[----:B------:R-:W-:Y:S04]  /*0400*/  @!P0 STG.E.64 [R6.64], R10 ;  /* 0x0000000a06008986 */ /* 0x000fe8000c101b04 */
[----:B------:R-:W-:Y:S06]  /*0410*/  BAR.SYNC 0x0 ;  /* 0x0000000000007b1d */ /* 0x000fec0000000000 */
[----:B------:R-:W-:Y:S05]  /*0420*/  @!P1 EXIT ;  /* 0x000000000000994d */ /* 0x000fea0003800000 */
[----:B------:R-:W-:Y:S02]  /*0430*/  LOP3.LUT R4, R2, 0xf, RZ, 0xc0, !PT ;  /* 0x0000000f02047812 */ /* 0x000fe400078ec0ff */
[----:B------:R-:W-:-:S03]  /*0440*/  LEA R2, P0, R9, c[0x0][0x170], 0x2 ;  /* 0x00005c0009027a11 */ /* 0x000fc600078010ff */
[----:B------:R-:W0:Y:S01]  /*0450*/  LDS R5, [R4.X4] ;  /* 0x0000000004057984 */ /* 0x000e220000004800 */
[----:B------:R-:W-:-:S05]  /*0460*/  LEA.HI.X R3, R9, c[0x0][0x174], R0, 0x2, P0 ;  /* 0x00005d0009037a11 */ /* 0x000fca00000f1400 */
[----:B0-----:R-:W-:Y:S01]  /*0470*/  STG.E [R2.64], R5 ;  /* 0x0000000502007986 */ /* 0x001fe2000c101904 */
[----:B------:R-:W-:Y:S05]  /*0480*/  EXIT ;  /* 0x000000000000794d */ /* 0x000fea0003800000 */
.L_x_0:
[----:B------:R-:W-:-:S00]  /*0490*/  BRA `(.L_x_0) ;  /* 0xfffffff000007947 */ /* 0x000fc0000383ffff */
[----:B------:R-:W-:-:S00]  /*04a0*/  NOP ;  /* 0x0000000000007918 */ /* 0x000fc00000000000 */
        /* <DEDUP_REMOVED lines=13> */
.L_x_1:


//--------------------- .nv.global.init           --------------------------
	.section	.nv.global.init,"aw",@progbits
.nv.global.init:
	.type		_$_str,@object
	.size		_$_str,(_$_str_$_2 - _$_str)
_$_str:
        /*0000*/ 	.byte	0x5f, 0x5f, 0x43, 0x55, 0x44, 0x41, 0x5f, 0x46, 0x54, 0x5a, 0x00
	.type		_$_str_$_2,@object
	.size		_$_str_$_2,(.L_1 - _$_str_$_2)
_$_str_$_2:
        /*000b*/ 	.byte	0x5f, 0x5f, 0x43, 0x55, 0x44, 0x41, 0x5f, 0x50, 0x52, 0x45, 0x43, 0x5f, 0x53, 0x51, 0x52, 0x54
        /*001b*/ 	.byte	0x00
.L_1:


//--------------------- .nv.shared.l2norm_fwd_kernel --------------------------
	.section	.nv.shared.l2norm_fwd_kernel,"aw",@nobits
	.align	16
